	.headerflags	@"EF_CUDA_TEXMODE_UNIFIED EF_CUDA_64BIT_ADDRESS EF_CUDA_ACCELERATORS EF_CUDA_SM90 EF_CUDA_VIRTUAL_SM(EF_CUDA_SM90)"
	.elftype	@"ET_EXEC"


//--------------------- .nv.info                  --------------------------
	.section	.nv.info,"",@"SHT_CUDA_INFO"
	.align	4


	//----- nvinfo : EIATTR_REGCOUNT
	.align		4
        /*0000*/ 	.byte	0x04, 0x2f
        /*0002*/ 	.short	(.L_2 - .L_1)
	.align		4
.L_1:
        /*0004*/ 	.word	index@(triton_poi_fused_native_group_norm_relu_16)
        /*0008*/ 	.word	0x00000012


	//----- nvinfo : EIATTR_MIN_STACK_SIZE
	.align		4
.L_2:
        /*000c*/ 	.byte	0x04, 0x12
        /*000e*/ 	.short	(.L_4 - .L_3)
	.align		4
.L_3:
        /*0010*/ 	.word	index@(triton_poi_fused_native_group_norm_relu_16)
        /*0014*/ 	.word	0x00000000


	//----- nvinfo : EIATTR_FRAME_SIZE
	.align		4
.L_4:
        /*0018*/ 	.byte	0x04, 0x11
        /*001a*/ 	.short	(.L_6 - .L_5)
	.align		4
.L_5:
        /*001c*/ 	.word	index@(triton_poi_fused_native_group_norm_relu_16)
        /*0020*/ 	.word	0x00000000


	//----- nvinfo : EIATTR_MIN_STACK_SIZE
	.align		4
.L_6:
        /*0024*/ 	.byte	0x04, 0x12
        /*0026*/ 	.short	(.L_8 - .L_7)
	.align		4
.L_7:
        /*0028*/ 	.word	index@(triton_poi_fused_native_group_norm_relu_16)
        /*002c*/ 	.word	0x00000000
.L_8:


//--------------------- .nv.info.triton_poi_fused_native_group_norm_relu_16 --------------------------
	.section	.nv.info.triton_poi_fused_native_group_norm_relu_16,"",@"SHT_CUDA_INFO"
	.sectionflags	@""
	.align	4


	//----- nvinfo : EIATTR_CUDA_API_VERSION
	.align		4
        /*0000*/ 	.byte	0x04, 0x37
        /*0002*/ 	.short	(.L_10 - .L_9)
.L_9:
        /*0004*/ 	.word	0x0000007c


	//----- nvinfo : EIATTR_KPARAM_INFO
	.align		4
.L_10:
        /*0008*/ 	.byte	0x04, 0x17
        /*000a*/ 	.short	(.L_12 - .L_11)
.L_11:
        /*000c*/ 	.word	0x00000000
        /*0010*/ 	.short	0x0006
        /*0012*/ 	.short	0x0030
        /*0014*/ 	.byte	0x00, 0xf0, 0x11, 0x00


	//----- nvinfo : EIATTR_KPARAM_INFO
	.align		4
.L_12:
        /*0018*/ 	.byte	0x04, 0x17
        /*001a*/ 	.short	(.L_14 - .L_13)
.L_13:
        /*001c*/ 	.word	0x00000000
        /*0020*/ 	.short	0x0005
        /*0022*/ 	.short	0x0028
        /*0024*/ 	.byte	0x00, 0xf4, 0x21, 0x00


	//----- nvinfo : EIATTR_KPARAM_INFO
	.align		4
.L_14:
        /*0028*/ 	.byte	0x04, 0x17
        /*002a*/ 	.short	(.L_16 - .L_15)
.L_15:
        /*002c*/ 	.word	0x00000000
        /*0030*/ 	.short	0x0004
        /*0032*/ 	.short	0x0020
        /*0034*/ 	.byte	0x00, 0xf4, 0x21, 0x00


	//----- nvinfo : EIATTR_KPARAM_INFO
	.align		4
.L_16:
        /*0038*/ 	.byte	0x04, 0x17
        /*003a*/ 	.short	(.L_18 - .L_17)
.L_17:
        /*003c*/ 	.word	0x00000000
        /*0040*/ 	.short	0x0003
        /*0042*/ 	.short	0x0018
        /*0044*/ 	.byte	0x00, 0xf4, 0x21, 0x00


	//----- nvinfo : EIATTR_KPARAM_INFO
	.align		4
.L_18:
        /*0048*/ 	.byte	0x04, 0x17
        /*004a*/ 	.short	(.L_20 - .L_19)
.L_19:
        /*004c*/ 	.word	0x00000000
        /*0050*/ 	.short	0x0002
        /*0052*/ 	.short	0x0010
        /*0054*/ 	.byte	0x00, 0xf4, 0x21, 0x00


	//----- nvinfo : EIATTR_KPARAM_INFO
	.align		4
.L_20:
        /*0058*/ 	.byte	0x04, 0x17
        /*005a*/ 	.short	(.L_22 - .L_21)
.L_21:
        /*005c*/ 	.word	0x00000000
        /*0060*/ 	.short	0x0001
        /*0062*/ 	.short	0x0008
        /*0064*/ 	.byte	0x00, 0xf4, 0x21, 0x00


	//----- nvinfo : EIATTR_KPARAM_INFO
	.align		4
.L_22:
        /*0068*/ 	.byte	0x04, 0x17
        /*006a*/ 	.short	(.L_24 - .L_23)
.L_23:
        /*006c*/ 	.word	0x00000000
        /*0070*/ 	.short	0x0000
        /*0072*/ 	.short	0x0000
        /*0074*/ 	.byte	0x00, 0xf4, 0x21, 0x00


	//----- nvinfo : EIATTR_SPARSE_MMA_MASK
	.align		4
.L_24:
        /*0078*/ 	.byte	0x03, 0x50
        /*007a*/ 	.short	0x0000


	//----- nvinfo : EIATTR_MAXREG_COUNT
	.align		4
        /*007c*/ 	.byte	0x03, 0x1b
        /*007e*/ 	.short	0x00ff


	//----- nvinfo : EIATTR_EXIT_INSTR_OFFSETS
	.align		4
        /*0080*/ 	.byte	0x04, 0x1c
        /*0082*/ 	.short	(.L_26 - .L_25)


	//   ....[0]....
.L_25:
        /*0084*/ 	.word	0x000002f0


	//----- nvinfo : EIATTR_REQNTID
	.align		4
.L_26:
        /*0088*/ 	.byte	0x04, 0x10
        /*008a*/ 	.short	(.L_28 - .L_27)
.L_27:
        /*008c*/ 	.word	0x00000100
        /*0090*/ 	.word	0x00000001
        /*0094*/ 	.word	0x00000001


	//----- nvinfo : EIATTR_CBANK_PARAM_SIZE
	.align		4
.L_28:
        /*0098*/ 	.byte	0x03, 0x19
        /*009a*/ 	.short	0x0034


	//----- nvinfo : EIATTR_PARAM_CBANK
	.align		4
        /*009c*/ 	.byte	0x04, 0x0a
        /*009e*/ 	.short	(.L_30 - .L_29)
	.align		4
.L_29:
        /*00a0*/ 	.word	index@(.nv.constant0.triton_poi_fused_native_group_norm_relu_16)
        /*00a4*/ 	.short	0x0210
        /*00a6*/ 	.short	0x0034


	//----- nvinfo : EIATTR_SW_WAR
	.align		4
.L_30:
        /*00a8*/ 	.byte	0x04, 0x36
        /*00aa*/ 	.short	(.L_32 - .L_31)
.L_31:
        /*00ac*/ 	.word	0x00000008
.L_32:


//--------------------- .nv.callgraph             --------------------------
	.section	.nv.callgraph,"",@"SHT_CUDA_CALLGRAPH"
	.align	4
	.sectionentsize	8
	.align		4
        /*0000*/ 	.word	0x00000000
	.align		4
        /*0004*/ 	.word	0xffffffff
	.align		4
        /*0008*/ 	.word	0x00000000
	.align		4
        /*000c*/ 	.word	0xfffffffe
	.align		4
        /*0010*/ 	.word	0x00000000
	.align		4
        /*0014*/ 	.word	0xfffffffd
	.align		4
        /*0018*/ 	.word	0x00000000
	.align		4
        /*001c*/ 	.word	0xfffffffc


//--------------------- .nv.constant4             --------------------------
	.section	.nv.constant4,"a",@progbits
	.align	8
	.align		8
.nv.constant4:
        /*0000*/ 	.dword	_$_str


//--------------------- .text.triton_poi_fused_native_group_norm_relu_16 --------------------------
	.section	.text.triton_poi_fused_native_group_norm_relu_16,"ax",@progbits
	.align	128
        .global         triton_poi_fused_native_group_norm_relu_16
        .type           triton_poi_fused_native_group_norm_relu_16,@function
        .size           triton_poi_fused_native_group_norm_relu_16,(.L_x_1 - triton_poi_fused_native_group_norm_relu_16)
        .other          triton_poi_fused_native_group_norm_relu_16,@"STO_CUDA_ENTRY STV_DEFAULT"
triton_poi_fused_native_group_norm_relu_16:
.text.triton_poi_fused_native_group_norm_relu_16:
[----:B------:R-:W-:Y:S01]  /*0000*/  LDC R1, c[0x0][0x28] ;  /* 0x00000a00ff017b82 */ /* 0x000fe20000000800 */
[----:B------:R-:W1:Y:S07]  /*0010*/  S2R R0, SR_TID.X ;  /* 0x0000000000007919 */ /* 0x000e6e0000002100 */
[----:B------:R-:W2:Y:S01]  /*0020*/  LDC.64 R10, c[0x0][0x220] ;  /* 0x00008800ff0a7b82 */ /* 0x000ea20000000a00 */
[----:B------:R-:W-:Y:S01]  /*0030*/  ULDC.64 UR4, c[0x0][0x208] ;  /* 0x0000820000047ab9 */ /* 0x000fe20000000a00 */
[----:B------:R-:W3:Y:S06]  /*0040*/  S2R R3, SR_CTAID.X ;  /* 0x0000000000037919 */ /* 0x000eec0000002500 */
[----:B------:R-:W4:Y:S08]  /*0050*/  LDC.64 R8, c[0x0][0x218] ;  /* 0x00008600ff087b82 */ /* 0x000f300000000a00 */
[----:B------:R-:W5:Y:S08]  /*0060*/  LDC.64 R6, c[0x0][0x210] ;  /* 0x00008400ff067b82 */ /* 0x000f700000000a00 */
[----:B------:R-:W5:Y:S01]  /*0070*/  LDC.64 R4, c[0x0][0x228] ;  /* 0x00008a00ff047b82 */ /* 0x000f620000000a00 */
[----:B-1----:R-:W-:Y:S01]  /*0080*/  IMAD.SHL.U32 R0, R0, 0x2, RZ ;  /* 0x0000000200007824 */ /* 0x002fe200078e00ff */
[----:B---3--:R-:W-:-:S04]  /*0090*/  SHF.R.S32.HI R13, RZ, 0x16, R3 ;  /* 0x00000016ff0d7819 */ /* 0x008fc80000011403 */
[----:B------:R-:W-:Y:S02]  /*00a0*/  LOP3.LUT R0, R0, 0x1fe, RZ, 0xc0, !PT ;  /* 0x000001fe00007812 */ /* 0x000fe400078ec0ff */
[----:B------:R-:W-:-:S03]  /*00b0*/  SGXT R13, R13, 0x1 ;  /* 0x000000010d0d781a */ /* 0x000fc60000000200 */
[----:B------:R-:W-:-:S05]  /*00c0*/  IMAD R0, R3, 0x200, R0 ;  /* 0x0000020003007824 */ /* 0x000fca00078e0200 */
[CC--:B------:R-:W-:Y:S02]  /*00d0*/  LEA.HI R2, R13.reuse, R0.reuse, RZ, 0x10 ;  /* 0x000000000d027211 */ /* 0x0c0fe400078f80ff */
[----:B------:R-:W-:Y:S02]  /*00e0*/  LEA.HI R13, R13, R0, RZ, 0xc ;  /* 0x000000000d0d7211 */ /* 0x000fe400078f60ff */
[----:B------:R-:W-:Y:S02]  /*00f0*/  SHF.R.S32.HI R15, RZ, 0x10, R2 ;  /* 0x00000010ff0f7819 */ /* 0x000fe40000011402 */
[----:B------:R-:W1:Y:S03]  /*0100*/  LDC.64 R2, c[0x0][0x230] ;  /* 0x00008c00ff027b82 */ /* 0x000e660000000a00 */
[----:B--2---:R-:W-:Y:S01]  /*0110*/  IMAD.WIDE R10, R15, 0x4, R10 ;  /* 0x000000040f0a7825 */ /* 0x004fe200078e020a */
[----:B------:R-:W-:-:S05]  /*0120*/  SHF.R.S32.HI R13, RZ, 0xc, R13 ;  /* 0x0000000cff0d7819 */ /* 0x000fca000001140d */
[----:B------:R2:W3:Y:S01]  /*0130*/  LDG.E.EL R10, desc[UR4][R10.64] ;  /* 0x000000040a0a7981 */ /* 0x0004e2000c2e1900 */
[----:B------:R-:W-:Y:S01]  /*0140*/  LEA.HI R12, R13, R13, RZ, 0x7 ;  /* 0x0000000d0d0c7211 */ /* 0x000fe200078f38ff */
[----:B----4-:R-:W-:-:S03]  /*0150*/  IMAD.WIDE R8, R15, 0x4, R8 ;  /* 0x000000040f087825 */ /* 0x010fc600078e0208 */
[----:B------:R-:W-:Y:S01]  /*0160*/  LOP3.LUT R12, R12, 0xffffff80, RZ, 0xc0, !PT ;  /* 0xffffff800c0c7812 */ /* 0x000fe200078ec0ff */
[----:B-----5:R-:W-:Y:S02]  /*0170*/  IMAD.WIDE R6, R0, 0x4, R6 ;  /* 0x0000000400067825 */ /* 0x020fe400078e0206 */
[----:B------:R-:W4:Y:S01]  /*0180*/  LDG.E.EL R8, desc[UR4][R8.64] ;  /* 0x0000000408087981 */ /* 0x000f22000c2e1900 */
[----:B------:R-:W-:-:S03]  /*0190*/  IADD3 R13, R13, -R12, RZ ;  /* 0x8000000c0d0d7210 */ /* 0x000fc60007ffe0ff */
[----:B------:R-:W4:Y:S02]  /*01a0*/  LDG.E.64 R6, desc[UR4][R6.64] ;  /* 0x0000000406067981 */ /* 0x000f24000c1e1b00 */
[----:B0-----:R-:W-:-:S04]  /*01b0*/  IMAD.WIDE R4, R13, 0x4, R4 ;  /* 0x000000040d047825 */ /* 0x001fc800078e0204 */
[----:B-1----:R-:W-:Y:S02]  /*01c0*/  IMAD.WIDE R2, R13, 0x4, R2 ;  /* 0x000000040d027825 */ /* 0x002fe400078e0202 */
[----:B------:R-:W5:Y:S04]  /*01d0*/  LDG.E.EL R4, desc[UR4][R4.64] ;  /* 0x0000000404047981 */ /* 0x000f68000c2e1900 */
[----:B------:R-:W5:Y:S01]  /*01e0*/  LDG.E.EL R3, desc[UR4][R2.64] ;  /* 0x0000000402037981 */ /* 0x000f62000c2e1900 */
[----:B--2---:R-:W-:-:S10]  /*01f0*/  HFMA2.MMA R11, -RZ, RZ, 0.46875, 0 ;  /* 0x37800000ff0b7435 */ /* 0x004fd400000001ff */
[----:B---3--:R-:W-:Y:S02]  /*0200*/  FFMA R12, R10, R11, 9.9999997473787516356e-06 ;  /* 0x3727c5ac0a0c7423 */ /* 0x008fe4000000000b */
[----:B------:R-:W0:Y:S04]  /*0210*/  LDC.64 R10, c[0x0][0x238] ;  /* 0x00008e00ff0a7b82 */ /* 0x000e280000000a00 */
[----:B------:R-:W1:Y:S01]  /*0220*/  MUFU.RSQ R12, R12 ;  /* 0x0000000c000c7308 */ /* 0x000e620000001400 */
[--C-:B----4-:R-:W-:Y:S01]  /*0230*/  FADD R13, R6, -R8.reuse ;  /* 0x80000008060d7221 */ /* 0x110fe20000000000 */
[----:B------:R-:W-:-:S03]  /*0240*/  FADD R9, R7, -R8 ;  /* 0x8000000807097221 */ /* 0x000fc60000000000 */
[C---:B-1----:R-:W-:Y:S01]  /*0250*/  FMUL R13, R12.reuse, R13 ;  /* 0x0000000d0c0d7220 */ /* 0x042fe20000400000 */
[----:B------:R-:W-:-:S03]  /*0260*/  FMUL R6, R12, R9 ;  /* 0x000000090c067220 */ /* 0x000fc60000400000 */
[C-C-:B-----5:R-:W-:Y:S01]  /*0270*/  FFMA R13, R4.reuse, R13, R3.reuse ;  /* 0x0000000d040d7223 */ /* 0x160fe20000000003 */
[----:B------:R-:W-:-:S04]  /*0280*/  FFMA R6, R4, R6, R3 ;  /* 0x0000000604067223 */ /* 0x000fc80000000003 */
[C---:B------:R-:W-:Y:S02]  /*0290*/  FSETP.GEU.AND P0, PT, R13.reuse, RZ, PT ;  /* 0x000000ff0d00720b */ /* 0x040fe40003f0e000 */
[----:B------:R-:W-:Y:S01]  /*02a0*/  FSETP.GEU.AND P1, PT, R6, RZ, PT ;  /* 0x000000ff0600720b */ /* 0x000fe20003f2e000 */
[----:B0-----:R-:W-:Y:S01]  /*02b0*/  IMAD.WIDE R2, R0, 0x4, R10 ;  /* 0x0000000400027825 */ /* 0x001fe200078e020a */
[----:B------:R-:W-:Y:S02]  /*02c0*/  FSEL R4, R13, RZ, P0 ;  /* 0x000000ff0d047208 */ /* 0x000fe40000000000 */
[----:B------:R-:W-:-:S05]  /*02d0*/  FSEL R5, R6, RZ, P1 ;  /* 0x000000ff06057208 */ /* 0x000fca0000800000 */
[----:B------:R-:W-:Y:S01]  /*02e0*/  STG.E.64 desc[UR4][R2.64], R4 ;  /* 0x0000000402007986 */ /* 0x000fe2000c101b04 */
[----:B------:R-:W-:Y:S05]  /*02f0*/  EXIT ;  /* 0x000000000000794d */ /* 0x000fea0003800000 */
.L_x_0:
[----:B------:R-:W-:-:S00]  /*0300*/  BRA `(.L_x_0) ;  /* 0xfffffffc00fc7947 */ /* 0x000fc0000383ffff */
[----:B------:R-:W-:-:S00]  /*0310*/  NOP ;  /* 0x0000000000007918 */ /* 0x000fc00000000000 */
        /* <DEDUP_REMOVED lines=14> */
.L_x_1:


//--------------------- .nv.global.init           --------------------------
	.section	.nv.global.init,"aw",@progbits
.nv.global.init:
	.type		_$_str,@object
	.size		_$_str,(.L_0 - _$_str)
_$_str:
        /*0000*/ 	.byte	0x5f, 0x5f, 0x43, 0x55, 0x44, 0x41, 0x5f, 0x46, 0x54, 0x5a, 0x00
.L_0:


//--------------------- .nv.constant0.triton_poi_fused_native_group_norm_relu_16 --------------------------
	.section	.nv.constant0.triton_poi_fused_native_group_norm_relu_16,"a",@progbits
	.sectionflags	@""
	.align	4
.nv.constant0.triton_poi_fused_native_group_norm_relu_16:
	.zero		580
